//
// Generated by NVIDIA NVVM Compiler
//
// Compiler Build ID: CL-36424714
// Cuda compilation tools, release 13.0, V13.0.88
// Based on NVVM 20.0.0
//

.version 9.0
.target sm_100
.address_size 64

	// .globl	_Z18transposeCoalescedPiPKi
// _ZZ18transposeCoalescedPiPKiE4tile has been demoted

.visible .entry _Z18transposeCoalescedPiPKi(
	.param .u64 .ptr .align 1 _Z18transposeCoalescedPiPKi_param_0,
	.param .u64 .ptr .align 1 _Z18transposeCoalescedPiPKi_param_1
)
{
	.reg .b32 	%r<39>;
	.reg .b32 	%f<9>;
	.reg .b64 	%rd<21>;
	// demoted variable
	.shared .align 4 .b8 _ZZ18transposeCoalescedPiPKiE4tile[4224];
	ld.param.u64 	%rd1, [_Z18transposeCoalescedPiPKi_param_0];
	ld.param.u64 	%rd2, [_Z18transposeCoalescedPiPKi_param_1];
	mov.u32 	%r1, %ctaid.x;
	shl.b32 	%r2, %r1, 5;
	mov.u32 	%r3, %tid.x;
	add.s32 	%r4, %r2, %r3;
	mov.u32 	%r5, %ctaid.y;
	shl.b32 	%r6, %r5, 5;
	mov.u32 	%r7, %tid.y;
	add.s32 	%r8, %r6, %r7;
	mov.u32 	%r9, %nctaid.x;
	shl.b32 	%r10, %r9, 5;
	shl.b32 	%r11, %r3, 2;
	mov.u32 	%r12, _ZZ18transposeCoalescedPiPKiE4tile;
	add.s32 	%r13, %r12, %r11;
	cvta.to.global.u64 	%rd3, %rd2;
	mad.lo.s32 	%r14, %r8, %r10, %r4;
	mul.wide.s32 	%rd4, %r14, 4;
	add.s64 	%rd5, %rd3, %rd4;
	ld.global.u32 	%r15, [%rd5];
	cvt.rn.f32.s32 	%f1, %r15;
	mad.lo.s32 	%r16, %r7, 132, %r13;
	st.shared.f32 	[%r16], %f1;
	shl.b32 	%r17, %r9, 8;
	add.s32 	%r18, %r14, %r17;
	mul.wide.s32 	%rd6, %r18, 4;
	add.s64 	%rd7, %rd3, %rd6;
	ld.global.u32 	%r19, [%rd7];
	cvt.rn.f32.s32 	%f2, %r19;
	st.shared.f32 	[%r16+1056], %f2;
	shl.b32 	%r20, %r9, 9;
	add.s32 	%r21, %r14, %r20;
	mul.wide.s32 	%rd8, %r21, 4;
	add.s64 	%rd9, %rd3, %rd8;
	ld.global.u32 	%r22, [%rd9];
	cvt.rn.f32.s32 	%f3, %r22;
	st.shared.f32 	[%r16+2112], %f3;
	add.s32 	%r23, %r21, %r17;
	mul.wide.s32 	%rd10, %r23, 4;
	add.s64 	%rd11, %rd3, %rd10;
	ld.global.u32 	%r24, [%rd11];
	cvt.rn.f32.s32 	%f4, %r24;
	st.shared.f32 	[%r16+3168], %f4;
	bar.sync 	0;
	add.s32 	%r25, %r6, %r3;
	add.s32 	%r26, %r2, %r7;
	shl.b32 	%r27, %r3, 7;
	add.s32 	%r28, %r13, %r27;
	cvta.to.global.u64 	%rd12, %rd1;
	shl.b32 	%r29, %r7, 2;
	add.s32 	%r30, %r28, %r29;
	ld.shared.f32 	%f5, [%r30];
	cvt.rzi.s32.f32 	%r31, %f5;
	mad.lo.s32 	%r32, %r26, %r10, %r25;
	mul.wide.s32 	%rd13, %r32, 4;
	add.s64 	%rd14, %rd12, %rd13;
	st.global.u32 	[%rd14], %r31;
	ld.shared.f32 	%f6, [%r30+32];
	cvt.rzi.s32.f32 	%r33, %f6;
	add.s32 	%r34, %r32, %r17;
	mul.wide.s32 	%rd15, %r34, 4;
	add.s64 	%rd16, %rd12, %rd15;
	st.global.u32 	[%rd16], %r33;
	ld.shared.f32 	%f7, [%r30+64];
	cvt.rzi.s32.f32 	%r35, %f7;
	add.s32 	%r36, %r32, %r20;
	mul.wide.s32 	%rd17, %r36, 4;
	add.s64 	%rd18, %rd12, %rd17;
	st.global.u32 	[%rd18], %r35;
	ld.shared.f32 	%f8, [%r30+96];
	cvt.rzi.s32.f32 	%r37, %f8;
	add.s32 	%r38, %r36, %r17;
	mul.wide.s32 	%rd19, %r38, 4;
	add.s64 	%rd20, %rd12, %rd19;
	st.global.u32 	[%rd20], %r37;
	ret;

}


// ===== COMPILED SASS (sm_100) =====

	.target	sm_100

	.elftype	@"ET_EXEC"


//--------------------- .note.nv.tkinfo           --------------------------
	.section	.note.nv.tkinfo,"",@"SHT_NOTE"
	.sectionflags	@"SHF_NOTE_NV_TKINFO"
	.tkinfo
        /*0018*/ 	.word	0x00000002
        /*0030*/ 	.string	""
        /*0030*/ 	.string	"ptxas"
        /*0030*/ 	.string	"Cuda compilation tools, release 13.0, V13.0.88"
        /*0030*/ 	.string	"Build cuda_13.0.r13.0/compiler.36424714_0"
        /*0030*/ 	.string	"-arch sm_100 -m 64 "



//--------------------- .note.nv.cuinfo           --------------------------
	.section	.note.nv.cuinfo,"",@"SHT_NOTE"
	.sectionflags	@"SHF_NOTE_NV_CUINFO"
        /*0018*/ 	.short	0x0002
        /*001a*/ 	.short	0x0064
        /*001c*/ 	.short	0x0082
	.zero		2


//--------------------- .nv.info                  --------------------------
	.section	.nv.info,"",@"SHT_CUDA_INFO"
	.align	4


	//----- nvinfo : EIATTR_REGCOUNT
	.align		4
        /*0000*/ 	.byte	0x04, 0x2f
        /*0002*/ 	.short	(.L_1 - .L_0)
	.align		4
.L_0:
        /*0004*/ 	.word	index@(_Z18transposeCoalescedPiPKi)
        /*0008*/ 	.word	0x00000017


	//----- nvinfo : EIATTR_FRAME_SIZE
	.align		4
.L_1:
        /*000c*/ 	.byte	0x04, 0x11
        /*000e*/ 	.short	(.L_3 - .L_2)
	.align		4
.L_2:
        /*0010*/ 	.word	index@(_Z18transposeCoalescedPiPKi)
        /*0014*/ 	.word	0x00000000


	//----- nvinfo : EIATTR_MIN_STACK_SIZE
	.align		4
.L_3:
        /*0018*/ 	.byte	0x04, 0x12
        /*001a*/ 	.short	(.L_5 - .L_4)
	.align		4
.L_4:
        /*001c*/ 	.word	index@(_Z18transposeCoalescedPiPKi)
        /*0020*/ 	.word	0x00000000
.L_5:


//--------------------- .nv.compat                --------------------------
	.section	.nv.compat,"",@"SHT_CUDA_COMPAT_INFO"
	.align	4
        /*0000*/ 	.byte	0x02, 0x09, 0x00, 0x00, 0x02, 0x02, 0x01, 0x00, 0x02, 0x05, 0x05, 0x00, 0x03, 0x07, 0x01, 0x01
        /*0010*/ 	.byte	0x02, 0x03, 0x00, 0x00, 0x02, 0x06, 0x01, 0x00, 0x04, 0x0b, 0x08, 0x00, 0x09, 0x00, 0x00, 0x00
        /*0020*/ 	.byte	0x00, 0x00, 0x00, 0x00


//--------------------- .nv.info._Z18transposeCoalescedPiPKi --------------------------
	.section	.nv.info._Z18transposeCoalescedPiPKi,"",@"SHT_CUDA_INFO"
	.sectionflags	@""
	.align	4


	//----- nvinfo : EIATTR_CUDA_API_VERSION
	.align		4
        /*0000*/ 	.byte	0x04, 0x37
        /*0002*/ 	.short	(.L_7 - .L_6)
.L_6:
        /*0004*/ 	.word	0x00000082


	//----- nvinfo : EIATTR_KPARAM_INFO
	.align		4
.L_7:
        /*0008*/ 	.byte	0x04, 0x17
        /*000a*/ 	.short	(.L_9 - .L_8)
.L_8:
        /*000c*/ 	.word	0x00000000
        /*0010*/ 	.short	0x0001
        /*0012*/ 	.short	0x0008
        /*0014*/ 	.byte	0x00, 0xf5, 0x21, 0x00


	//----- nvinfo : EIATTR_KPARAM_INFO
	.align		4
.L_9:
        /*0018*/ 	.byte	0x04, 0x17
        /*001a*/ 	.short	(.L_11 - .L_10)
.L_10:
        /*001c*/ 	.word	0x00000000
        /*0020*/ 	.short	0x0000
        /*0022*/ 	.short	0x0000
        /*0024*/ 	.byte	0x00, 0xf5, 0x21, 0x00


	//----- nvinfo : EIATTR_SPARSE_MMA_MASK
	.align		4
.L_11:
        /*0028*/ 	.byte	0x03, 0x50
        /*002a*/ 	.short	0x0000


	//----- nvinfo : EIATTR_MAXREG_COUNT
	.align		4
        /*002c*/ 	.byte	0x03, 0x1b
        /*002e*/ 	.short	0x00ff


	//----- nvinfo : EIATTR_NUM_BARRIERS
	.align		4
        /*0030*/ 	.byte	0x02, 0x4c
        /*0032*/ 	.byte	0x01
	.zero		1


	//----- nvinfo : EIATTR_MERCURY_ISA_VERSION
	.align		4
        /*0034*/ 	.byte	0x03, 0x5f
        /*0036*/ 	.short	0x0101


	//----- nvinfo : EIATTR_VRC_CTA_INIT_COUNT
	.align		4
        /*0038*/ 	.byte	0x02, 0x4a
	.zero		1
	.zero		1


	//----- nvinfo : EIATTR_EXIT_INSTR_OFFSETS
	.align		4
        /*003c*/ 	.byte	0x04, 0x1c
        /*003e*/ 	.short	(.L_13 - .L_12)


	//   ....[0]....
.L_12:
        /*0040*/ 	.word	0x000003e0


	//----- nvinfo : EIATTR_CBANK_PARAM_SIZE
	.align		4
.L_13:
        /*0044*/ 	.byte	0x03, 0x19
        /*0046*/ 	.short	0x0010


	//----- nvinfo : EIATTR_PARAM_CBANK
	.align		4
        /*0048*/ 	.byte	0x04, 0x0a
        /*004a*/ 	.short	(.L_15 - .L_14)
	.align		4
.L_14:
        /*004c*/ 	.word	index@(.nv.constant0._Z18transposeCoalescedPiPKi)
        /*0050*/ 	.short	0x0380
        /*0052*/ 	.short	0x0010


	//----- nvinfo : EIATTR_SW_WAR
	.align		4
.L_15:
        /*0054*/ 	.byte	0x04, 0x36
        /*0056*/ 	.short	(.L_17 - .L_16)
.L_16:
        /*0058*/ 	.word	0x00000008
.L_17:


//--------------------- .nv.callgraph             --------------------------
	.section	.nv.callgraph,"",@"SHT_CUDA_CALLGRAPH"
	.align	4
	.sectionentsize	8
	.align		4
        /*0000*/ 	.word	0x00000000
	.align		4
        /*0004*/ 	.word	0xffffffff
	.align		4
        /*0008*/ 	.word	0x00000000
	.align		4
        /*000c*/ 	.word	0xfffffffe
	.align		4
        /*0010*/ 	.word	0x00000000
	.align		4
        /*0014*/ 	.word	0xfffffffd
	.align		4
        /*0018*/ 	.word	0x00000000
	.align		4
        /*001c*/ 	.word	0xfffffffc


//--------------------- .text._Z18transposeCoalescedPiPKi --------------------------
	.section	.text._Z18transposeCoalescedPiPKi,"ax",@progbits
	.align	128
        .global         _Z18transposeCoalescedPiPKi
        .type           _Z18transposeCoalescedPiPKi,@function
        .size           _Z18transposeCoalescedPiPKi,(.L_x_1 - _Z18transposeCoalescedPiPKi)
        .other          _Z18transposeCoalescedPiPKi,@"STO_CUDA_ENTRY STV_DEFAULT"
_Z18transposeCoalescedPiPKi:
.text._Z18transposeCoalescedPiPKi:
[----:B------:R-:W-:Y:S01]  /*0000*/  LDC R1, c[0x0][0x37c] ;  /* 0x0000df00ff017b82 */ /* 0x000fe20000000800 */
[----:B------:R-:W0:Y:S07]  /*0010*/  S2R R6, SR_CTAID.X ;  /* 0x0000000000067919 */ /* 0x000e2e0000002500 */
[----:B------:R-:W1:Y:S01]  /*0020*/  LDC R4, c[0x0][0x370] ;  /* 0x0000dc00ff047b82 */ /* 0x000e620000000800 */
[----:B------:R-:W2:Y:S01]  /*0030*/  LDCU.64 UR6, c[0x0][0x358] ;  /* 0x00006b00ff0677ac */ /* 0x000ea20008000a00 */
[----:B------:R-:W0:Y:S01]  /*0040*/  S2R R7, SR_TID.X ;  /* 0x0000000000077919 */ /* 0x000e220000002100 */
[----:B------:R-:W3:Y:S05]  /*0050*/  S2R R0, SR_CTAID.Y ;  /* 0x0000000000007919 */ /* 0x000eea0000002600 */
[----:B------:R-:W4:Y:S01]  /*0060*/  LDC.64 R2, c[0x0][0x388] ;  /* 0x0000e200ff027b82 */ /* 0x000f220000000a00 */
[----:B------:R-:W3:Y:S01]  /*0070*/  S2R R5, SR_TID.Y ;  /* 0x0000000000057919 */ /* 0x000ee20000002200 */
[----:B-1----:R-:W-:-:S02]  /*0080*/  SHF.L.U32 R8, R4, 0x5, RZ ;  /* 0x0000000504087819 */ /* 0x002fc400000006ff */
[----:B0-----:R-:W-:Y:S02]  /*0090*/  LEA R9, R6, R7, 0x5 ;  /* 0x0000000706097211 */ /* 0x001fe400078e28ff */
[----:B---3--:R-:W-:-:S05]  /*00a0*/  LEA R10, R0, R5, 0x5 ;  /* 0x00000005000a7211 */ /* 0x008fca00078e28ff */
[----:B------:R-:W-:-:S04]  /*00b0*/  IMAD R9, R10, R8, R9 ;  /* 0x000000080a097224 */ /* 0x000fc800078e0209 */
[C---:B------:R-:W-:Y:S01]  /*00c0*/  IMAD R15, R4.reuse, 0x200, R9 ;  /* 0x00000200040f7824 */ /* 0x040fe200078e0209 */
[----:B------:R-:W-:Y:S01]  /*00d0*/  LEA R13, R4, R9, 0x8 ;  /* 0x00000009040d7211 */ /* 0x000fe200078e40ff */
[----:B----4-:R-:W-:-:S03]  /*00e0*/  IMAD.WIDE R10, R9, 0x4, R2 ;  /* 0x00000004090a7825 */ /* 0x010fc600078e0202 */
[----:B------:R-:W-:Y:S01]  /*00f0*/  LEA R17, R4, R15, 0x8 ;  /* 0x0000000f04117211 */ /* 0x000fe200078e40ff */
[--C-:B------:R-:W-:Y:S02]  /*0100*/  IMAD.WIDE R12, R13, 0x4, R2.reuse ;  /* 0x000000040d0c7825 */ /* 0x100fe400078e0202 */
[----:B--2---:R-:W2:Y:S02]  /*0110*/  LDG.E R10, desc[UR6][R10.64] ;  /* 0x000000060a0a7981 */ /* 0x004ea4000c1e1900 */
[--C-:B------:R-:W-:Y:S02]  /*0120*/  IMAD.WIDE R14, R15, 0x4, R2.reuse ;  /* 0x000000040f0e7825 */ /* 0x100fe400078e0202 */
[----:B------:R-:W3:Y:S02]  /*0130*/  LDG.E R12, desc[UR6][R12.64] ;  /* 0x000000060c0c7981 */ /* 0x000ee4000c1e1900 */
[----:B------:R-:W-:Y:S02]  /*0140*/  IMAD.WIDE R2, R17, 0x4, R2 ;  /* 0x0000000411027825 */ /* 0x000fe400078e0202 */
[----:B------:R-:W4:Y:S04]  /*0150*/  LDG.E R14, desc[UR6][R14.64] ;  /* 0x000000060e0e7981 */ /* 0x000f28000c1e1900 */
[----:B------:R-:W5:Y:S01]  /*0160*/  LDG.E R2, desc[UR6][R2.64] ;  /* 0x0000000602027981 */ /* 0x000f62000c1e1900 */
[----:B------:R-:W0:Y:S01]  /*0170*/  S2UR UR5, SR_CgaCtaId ;  /* 0x00000000000579c3 */ /* 0x000e220000008800 */
[----:B------:R-:W-:-:S02]  /*0180*/  UMOV UR4, 0x400 ;  /* 0x0000040000047882 */ /* 0x000fc40000000000 */
[----:B0-----:R-:W-:-:S06]  /*0190*/  ULEA UR4, UR5, UR4, 0x18 ;  /* 0x0000000405047291 */ /* 0x001fcc000f8ec0ff */
[----:B------:R-:W-:-:S05]  /*01a0*/  LEA R16, R7, UR4, 0x2 ;  /* 0x0000000407107c11 */ /* 0x000fca000f8e10ff */
[--C-:B------:R-:W-:Y:S02]  /*01b0*/  IMAD R18, R5, 0x84, R16.reuse ;  /* 0x0000008405127824 */ /* 0x100fe400078e0210 */
[----:B------:R-:W-:-:S05]  /*01c0*/  IMAD R16, R7, 0x80, R16 ;  /* 0x0000008007107824 */ /* 0x000fca00078e0210 */
[----:B------:R-:W-:Y:S01]  /*01d0*/  LEA R16, R5, R16, 0x2 ;  /* 0x0000001005107211 */ /* 0x000fe200078e10ff */
[----:B------:R-:W-:Y:S01]  /*01e0*/  IMAD R5, R6, 0x20, R5 ;  /* 0x0000002006057824 */ /* 0x000fe200078e0205 */
[----:B------:R-:W-:-:S05]  /*01f0*/  LEA R7, R0, R7, 0x5 ;  /* 0x0000000700077211 */ /* 0x000fca00078e28ff */
[----:B------:R-:W-:-:S05]  /*0200*/  IMAD R5, R8, R5, R7 ;  /* 0x0000000508057224 */ /* 0x000fca00078e0207 */
[CC--:B------:R-:W-:Y:S02]  /*0210*/  LEA R7, R4.reuse, R5.reuse, 0x8 ;  /* 0x0000000504077211 */ /* 0x0c0fe400078e40ff */
[----:B--2---:R-:W-:Y:S02]  /*0220*/  I2FP.F32.S32 R9, R10 ;  /* 0x0000000a00097245 */ /* 0x004fe40000201400 */
[----:B---3--:R-:W-:Y:S02]  /*0230*/  I2FP.F32.S32 R11, R12 ;  /* 0x0000000c000b7245 */ /* 0x008fe40000201400 */
[----:B----4-:R-:W-:Y:S02]  /*0240*/  I2FP.F32.S32 R13, R14 ;  /* 0x0000000e000d7245 */ /* 0x010fe40000201400 */
[----:B-----5:R-:W-:Y:S01]  /*0250*/  I2FP.F32.S32 R15, R2 ;  /* 0x00000002000f7245 */ /* 0x020fe20000201400 */
[----:B------:R0:W-:Y:S01]  /*0260*/  STS [R18], R9 ;  /* 0x0000000912007388 */ /* 0x0001e20000000800 */
[----:B------:R-:W1:Y:S03]  /*0270*/  LDC.64 R2, c[0x0][0x380] ;  /* 0x0000e000ff027b82 */ /* 0x000e660000000a00 */
[----:B------:R-:W-:Y:S04]  /*0280*/  STS [R18+0x420], R11 ;  /* 0x0004200b12007388 */ /* 0x000fe80000000800 */
[----:B------:R-:W-:Y:S04]  /*0290*/  STS [R18+0x840], R13 ;  /* 0x0008400d12007388 */ /* 0x000fe80000000800 */
[----:B------:R2:W-:Y:S01]  /*02a0*/  STS [R18+0xc60], R15 ;  /* 0x000c600f12007388 */ /* 0x0005e20000000800 */
[----:B------:R-:W-:Y:S06]  /*02b0*/  BAR.SYNC.DEFER_BLOCKING 0x0 ;  /* 0x0000000000007b1d */ /* 0x000fec0000010000 */
[----:B------:R-:W3:Y:S04]  /*02c0*/  LDS R10, [R16] ;  /* 0x00000000100a7984 */ /* 0x000ee80000000800 */
[----:B------:R-:W4:Y:S04]  /*02d0*/  LDS R12, [R16+0x20] ;  /* 0x00002000100c7984 */ /* 0x000f280000000800 */
[----:B------:R-:W5:Y:S04]  /*02e0*/  LDS R14, [R16+0x40] ;  /* 0x00004000100e7984 */ /* 0x000f680000000800 */
[----:B------:R-:W5:Y:S01]  /*02f0*/  LDS R20, [R16+0x60] ;  /* 0x0000600010147984 */ /* 0x000f620000000800 */
[----:B0-----:R-:W-:Y:S01]  /*0300*/  LEA R9, R4, R5, 0x9 ;  /* 0x0000000504097211 */ /* 0x001fe200078e48ff */
[----:B-1----:R-:W-:-:S03]  /*0310*/  IMAD.WIDE R6, R7, 0x4, R2 ;  /* 0x0000000407067825 */ /* 0x002fc600078e0202 */
[----:B--2---:R-:W-:Y:S01]  /*0320*/  LEA R15, R4, R9, 0x8 ;  /* 0x00000009040f7211 */ /* 0x004fe200078e40ff */
[----:B------:R-:W-:-:S04]  /*0330*/  IMAD.WIDE R4, R5, 0x4, R2 ;  /* 0x0000000405047825 */ /* 0x000fc800078e0202 */
[----:B------:R-:W-:-:S04]  /*0340*/  IMAD.WIDE R8, R9, 0x4, R2 ;  /* 0x0000000409087825 */ /* 0x000fc800078e0202 */
[----:B------:R-:W-:Y:S01]  /*0350*/  IMAD.WIDE R2, R15, 0x4, R2 ;  /* 0x000000040f027825 */ /* 0x000fe200078e0202 */
[----:B---3--:R-:W0:Y:S08]  /*0360*/  F2I.TRUNC.NTZ R17, R10 ;  /* 0x0000000a00117305 */ /* 0x008e30000020f100 */
[----:B----4-:R-:W1:Y:S08]  /*0370*/  F2I.TRUNC.NTZ R19, R12 ;  /* 0x0000000c00137305 */ /* 0x010e70000020f100 */
[----:B-----5:R-:W2:Y:S08]  /*0380*/  F2I.TRUNC.NTZ R11, R14 ;  /* 0x0000000e000b7305 */ /* 0x020eb0000020f100 */
[----:B------:R-:W3:Y:S01]  /*0390*/  F2I.TRUNC.NTZ R13, R20 ;  /* 0x00000014000d7305 */ /* 0x000ee2000020f100 */
[----:B0-----:R-:W-:Y:S04]  /*03a0*/  STG.E desc[UR6][R4.64], R17 ;  /* 0x0000001104007986 */ /* 0x001fe8000c101906 */
[----:B-1----:R-:W-:Y:S04]  /*03b0*/  STG.E desc[UR6][R6.64], R19 ;  /* 0x0000001306007986 */ /* 0x002fe8000c101906 */
[----:B--2---:R-:W-:Y:S04]  /*03c0*/  STG.E desc[UR6][R8.64], R11 ;  /* 0x0000000b08007986 */ /* 0x004fe8000c101906 */
[----:B---3--:R-:W-:Y:S01]  /*03d0*/  STG.E desc[UR6][R2.64], R13 ;  /* 0x0000000d02007986 */ /* 0x008fe2000c101906 */
[----:B------:R-:W-:Y:S05]  /*03e0*/  EXIT ;  /* 0x000000000000794d */ /* 0x000fea0003800000 */
.L_x_0:
[----:B------:R-:W-:-:S00]  /*03f0*/  BRA `(.L_x_0) ;  /* 0xfffffffc00fc7947 */ /* 0x000fc0000383ffff */
[----:B------:R-:W-:-:S00]  /*0400*/  NOP ;  /* 0x0000000000007918 */ /* 0x000fc00000000000 */
[----:B------:R-:W-:-:S00]  /*0410*/  NOP ;  /* 0x0000000000007918 */ /* 0x000fc00000000000 */
[----:B------:R-:W-:-:S00]  /*0420*/  NOP ;  /* 0x0000000000007918 */ /* 0x000fc00000000000 */
[----:B------:R-:W-:-:S00]  /*0430*/  NOP ;  /* 0x0000000000007918 */ /* 0x000fc00000000000 */
[----:B------:R-:W-:-:S00]  /*0440*/  NOP ;  /* 0x0000000000007918 */ /* 0x000fc00000000000 */
[----:B------:R-:W-:-:S00]  /*0450*/  NOP ;  /* 0x0000000000007918 */ /* 0x000fc00000000000 */
[----:B------:R-:W-:-:S00]  /*0460*/  NOP ;  /* 0x0000000000007918 */ /* 0x000fc00000000000 */
[----:B------:R-:W-:-:S00]  /*0470*/  NOP ;  /* 0x0000000000007918 */ /* 0x000fc00000000000 */
.L_x_1:


//--------------------- .nv.shared._Z18transposeCoalescedPiPKi --------------------------
	.section	.nv.shared._Z18transposeCoalescedPiPKi,"aw",@nobits
	.sectionflags	@""
	.align	4
.nv.shared._Z18transposeCoalescedPiPKi:
	.zero		5248


//--------------------- .nv.shared.reserved.0     --------------------------
	.section	.nv.shared.reserved.0,"aw",@nobits
	.weak		__nv_reservedSMEM_offset_0_alias
	.size		__nv_reservedSMEM_offset_0_alias, 0, 64
	.other		__nv_reservedSMEM_offset_0_alias,@"STO_CUDA_RESERVED_SHARED STV_DEFAULT"
__nv_reservedSMEM_offset_0_alias:
	.zero		0
	.zero		64


//--------------------- .nv.constant0._Z18transposeCoalescedPiPKi --------------------------
	.section	.nv.constant0._Z18transposeCoalescedPiPKi,"a",@progbits
	.sectionflags	@""
	.align	4
.nv.constant0._Z18transposeCoalescedPiPKi:
	.zero		912


//--------------------- SYMBOLS --------------------------

	.type		.nv.reservedSmem.offset0,@object
	.size		.nv.reservedSmem.offset0,0x4
	.type		.nv.reservedSmem.cap,@object
	.size		.nv.reservedSmem.cap,0x4
